//
// Generated by NVIDIA NVVM Compiler
//
// Compiler Build ID: CL-36424714
// Cuda compilation tools, release 13.0, V13.0.88
// Based on NVVM 20.0.0
//

.version 9.0
.target sm_100
.address_size 64

	// .globl	_Z14convolve2D_GPUPfS_S_ii

.visible .entry _Z14convolve2D_GPUPfS_S_ii(
	.param .u64 .ptr .align 1 _Z14convolve2D_GPUPfS_S_ii_param_0,
	.param .u64 .ptr .align 1 _Z14convolve2D_GPUPfS_S_ii_param_1,
	.param .u64 .ptr .align 1 _Z14convolve2D_GPUPfS_S_ii_param_2,
	.param .u32 _Z14convolve2D_GPUPfS_S_ii_param_3,
	.param .u32 _Z14convolve2D_GPUPfS_S_ii_param_4
)
{
	.reg .pred 	%p<74>;
	.reg .b32 	%r<64>;
	.reg .b32 	%f<116>;
	.reg .b64 	%rd<40>;

	ld.param.u64 	%rd9, [_Z14convolve2D_GPUPfS_S_ii_param_0];
	ld.param.u64 	%rd10, [_Z14convolve2D_GPUPfS_S_ii_param_1];
	ld.param.u64 	%rd8, [_Z14convolve2D_GPUPfS_S_ii_param_2];
	ld.param.u32 	%r25, [_Z14convolve2D_GPUPfS_S_ii_param_3];
	ld.param.u32 	%r26, [_Z14convolve2D_GPUPfS_S_ii_param_4];
	cvta.to.global.u64 	%rd1, %rd10;
	cvta.to.global.u64 	%rd2, %rd9;
	mov.u32 	%r27, %ctaid.x;
	mov.u32 	%r28, %ntid.x;
	mov.u32 	%r29, %tid.x;
	mad.lo.s32 	%r1, %r27, %r28, %r29;
	mov.u32 	%r30, %ctaid.y;
	mov.u32 	%r31, %ntid.y;
	mov.u32 	%r32, %tid.y;
	mad.lo.s32 	%r2, %r30, %r31, %r32;
	max.s32 	%r33, %r2, %r1;
	setp.ge.s32 	%p2, %r33, %r26;
	@%p2 bra 	$L__BB0_46;
	setp.lt.s32 	%p3, %r25, 1;
	mov.f32 	%f114, 0f00000000;
	@%p3 bra 	$L__BB0_45;
	shr.u32 	%r35, %r25, 1;
	sub.s32 	%r3, %r2, %r35;
	sub.s32 	%r4, %r1, %r35;
	and.b32  	%r5, %r25, 7;
	add.s32 	%r6, %r5, -1;
	and.b32  	%r7, %r25, 3;
	and.b32  	%r8, %r25, 2147483640;
	and.b32  	%r9, %r25, 1;
	mov.f32 	%f114, 0f00000000;
	mov.b32 	%r59, 0;
$L__BB0_3:
	setp.lt.u32 	%p4, %r25, 8;
	add.s32 	%r37, %r3, %r59;
	setp.lt.s32 	%p5, %r37, 0;
	setp.ge.s32 	%p6, %r37, %r26;
	or.pred  	%p1, %p5, %p6;
	mul.lo.s32 	%r11, %r37, %r26;
	mul.lo.s32 	%r12, %r59, %r25;
	mov.b32 	%r62, 0;
	@%p4 bra 	$L__BB0_22;
	mov.b32 	%r60, 0;
	cvt.u64.u32 	%rd14, %r12;
$L__BB0_5:
	.pragma "nounroll";
	add.s32 	%r14, %r4, %r60;
	setp.lt.s32 	%p7, %r14, 0;
	setp.ge.s32 	%p8, %r14, %r26;
	or.pred  	%p9, %p7, %p8;
	or.pred  	%p10, %p1, %p9;
	add.s32 	%r39, %r14, %r11;
	mul.wide.s32 	%rd11, %r39, 4;
	add.s64 	%rd3, %rd2, %rd11;
	mov.f32 	%f93, 0f00000000;
	@%p10 bra 	$L__BB0_7;
	ld.global.f32 	%f93, [%rd3];
$L__BB0_7:
	add.s32 	%r40, %r60, %r12;
	mul.wide.u32 	%rd12, %r40, 4;
	add.s64 	%rd13, %rd1, %rd12;
	ld.global.f32 	%f61, [%rd13];
	fma.rn.f32 	%f5, %f93, %f61, %f114;
	add.s32 	%r41, %r14, 1;
	setp.lt.s32 	%p11, %r41, 0;
	setp.ge.s32 	%p12, %r41, %r26;
	or.pred  	%p13, %p11, %p12;
	or.pred  	%p14, %p1, %p13;
	mov.f32 	%f94, 0f00000000;
	@%p14 bra 	$L__BB0_9;
	ld.global.f32 	%f94, [%rd3+4];
$L__BB0_9:
	cvt.u64.u32 	%rd15, %r60;
	add.s64 	%rd16, %rd15, %rd14;
	shl.b64 	%rd17, %rd16, 2;
	add.s64 	%rd4, %rd1, %rd17;
	ld.global.f32 	%f63, [%rd4+4];
	fma.rn.f32 	%f8, %f94, %f63, %f5;
	add.s32 	%r42, %r14, 2;
	setp.lt.s32 	%p15, %r42, 0;
	setp.ge.s32 	%p16, %r42, %r26;
	or.pred  	%p17, %p15, %p16;
	or.pred  	%p18, %p1, %p17;
	mov.f32 	%f95, 0f00000000;
	@%p18 bra 	$L__BB0_11;
	ld.global.f32 	%f95, [%rd3+8];
$L__BB0_11:
	ld.global.f32 	%f65, [%rd4+8];
	fma.rn.f32 	%f11, %f95, %f65, %f8;
	add.s32 	%r43, %r14, 3;
	setp.lt.s32 	%p19, %r43, 0;
	setp.ge.s32 	%p20, %r43, %r26;
	or.pred  	%p21, %p19, %p20;
	or.pred  	%p22, %p1, %p21;
	mov.f32 	%f96, 0f00000000;
	@%p22 bra 	$L__BB0_13;
	ld.global.f32 	%f96, [%rd3+12];
$L__BB0_13:
	ld.global.f32 	%f67, [%rd4+12];
	fma.rn.f32 	%f14, %f96, %f67, %f11;
	add.s32 	%r44, %r14, 4;
	setp.lt.s32 	%p23, %r44, 0;
	setp.ge.s32 	%p24, %r44, %r26;
	or.pred  	%p25, %p23, %p24;
	or.pred  	%p26, %p1, %p25;
	mov.f32 	%f97, 0f00000000;
	@%p26 bra 	$L__BB0_15;
	ld.global.f32 	%f97, [%rd3+16];
$L__BB0_15:
	ld.global.f32 	%f69, [%rd4+16];
	fma.rn.f32 	%f17, %f97, %f69, %f14;
	add.s32 	%r45, %r14, 5;
	setp.lt.s32 	%p27, %r45, 0;
	setp.ge.s32 	%p28, %r45, %r26;
	or.pred  	%p29, %p27, %p28;
	or.pred  	%p30, %p1, %p29;
	mov.f32 	%f98, 0f00000000;
	@%p30 bra 	$L__BB0_17;
	ld.global.f32 	%f98, [%rd3+20];
$L__BB0_17:
	ld.global.f32 	%f71, [%rd4+20];
	fma.rn.f32 	%f20, %f98, %f71, %f17;
	add.s32 	%r46, %r14, 6;
	setp.lt.s32 	%p31, %r46, 0;
	setp.ge.s32 	%p32, %r46, %r26;
	or.pred  	%p33, %p31, %p32;
	or.pred  	%p34, %p1, %p33;
	mov.f32 	%f99, 0f00000000;
	@%p34 bra 	$L__BB0_19;
	ld.global.f32 	%f99, [%rd3+24];
$L__BB0_19:
	ld.global.f32 	%f73, [%rd4+24];
	fma.rn.f32 	%f23, %f99, %f73, %f20;
	add.s32 	%r47, %r14, 7;
	setp.lt.s32 	%p35, %r47, 0;
	setp.ge.s32 	%p36, %r47, %r26;
	or.pred  	%p37, %p35, %p36;
	or.pred  	%p38, %p1, %p37;
	mov.f32 	%f100, 0f00000000;
	@%p38 bra 	$L__BB0_21;
	ld.global.f32 	%f100, [%rd3+28];
$L__BB0_21:
	ld.global.f32 	%f74, [%rd4+28];
	fma.rn.f32 	%f114, %f100, %f74, %f23;
	add.s32 	%r60, %r60, 8;
	setp.ne.s32 	%p39, %r60, %r8;
	mov.u32 	%r62, %r8;
	@%p39 bra 	$L__BB0_5;
$L__BB0_22:
	setp.eq.s32 	%p40, %r5, 0;
	@%p40 bra 	$L__BB0_44;
	setp.lt.u32 	%p41, %r6, 3;
	@%p41 bra 	$L__BB0_33;
	add.s32 	%r17, %r4, %r62;
	setp.lt.s32 	%p42, %r17, 0;
	setp.ge.s32 	%p43, %r17, %r26;
	or.pred  	%p44, %p42, %p43;
	or.pred  	%p45, %p1, %p44;
	add.s32 	%r48, %r17, %r11;
	mul.wide.s32 	%rd18, %r48, 4;
	add.s64 	%rd5, %rd2, %rd18;
	mov.f32 	%f103, 0f00000000;
	@%p45 bra 	$L__BB0_26;
	ld.global.f32 	%f103, [%rd5];
$L__BB0_26:
	add.s32 	%r49, %r62, %r12;
	mul.wide.u32 	%rd19, %r49, 4;
	add.s64 	%rd20, %rd1, %rd19;
	ld.global.f32 	%f78, [%rd20];
	fma.rn.f32 	%f31, %f103, %f78, %f114;
	add.s32 	%r50, %r17, 1;
	setp.lt.s32 	%p46, %r50, 0;
	setp.ge.s32 	%p47, %r50, %r26;
	or.pred  	%p48, %p46, %p47;
	or.pred  	%p49, %p1, %p48;
	mov.f32 	%f104, 0f00000000;
	@%p49 bra 	$L__BB0_28;
	ld.global.f32 	%f104, [%rd5+4];
$L__BB0_28:
	cvt.u64.u32 	%rd21, %r12;
	cvt.u64.u32 	%rd22, %r62;
	add.s64 	%rd23, %rd22, %rd21;
	shl.b64 	%rd24, %rd23, 2;
	add.s64 	%rd6, %rd1, %rd24;
	ld.global.f32 	%f80, [%rd6+4];
	fma.rn.f32 	%f34, %f104, %f80, %f31;
	add.s32 	%r51, %r17, 2;
	setp.lt.s32 	%p50, %r51, 0;
	setp.ge.s32 	%p51, %r51, %r26;
	or.pred  	%p52, %p50, %p51;
	or.pred  	%p53, %p1, %p52;
	mov.f32 	%f105, 0f00000000;
	@%p53 bra 	$L__BB0_30;
	ld.global.f32 	%f105, [%rd5+8];
$L__BB0_30:
	ld.global.f32 	%f82, [%rd6+8];
	fma.rn.f32 	%f37, %f105, %f82, %f34;
	add.s32 	%r52, %r17, 3;
	setp.lt.s32 	%p54, %r52, 0;
	setp.ge.s32 	%p55, %r52, %r26;
	or.pred  	%p56, %p54, %p55;
	or.pred  	%p57, %p1, %p56;
	mov.f32 	%f106, 0f00000000;
	@%p57 bra 	$L__BB0_32;
	ld.global.f32 	%f106, [%rd5+12];
$L__BB0_32:
	ld.global.f32 	%f83, [%rd6+12];
	fma.rn.f32 	%f114, %f106, %f83, %f37;
	add.s32 	%r62, %r62, 4;
$L__BB0_33:
	setp.eq.s32 	%p58, %r7, 0;
	@%p58 bra 	$L__BB0_44;
	setp.eq.s32 	%p59, %r7, 1;
	@%p59 bra 	$L__BB0_40;
	add.s32 	%r20, %r4, %r62;
	setp.lt.s32 	%p60, %r20, 0;
	setp.ge.s32 	%p61, %r20, %r26;
	or.pred  	%p62, %p60, %p61;
	or.pred  	%p63, %p1, %p62;
	add.s32 	%r53, %r20, %r11;
	mul.wide.s32 	%rd25, %r53, 4;
	add.s64 	%rd7, %rd2, %rd25;
	mov.f32 	%f109, 0f00000000;
	@%p63 bra 	$L__BB0_37;
	ld.global.f32 	%f109, [%rd7];
$L__BB0_37:
	add.s32 	%r54, %r62, %r12;
	mul.wide.u32 	%rd26, %r54, 4;
	add.s64 	%rd27, %rd1, %rd26;
	ld.global.f32 	%f87, [%rd27];
	fma.rn.f32 	%f45, %f109, %f87, %f114;
	add.s32 	%r55, %r20, 1;
	setp.lt.s32 	%p64, %r55, 0;
	setp.ge.s32 	%p65, %r55, %r26;
	or.pred  	%p66, %p64, %p65;
	or.pred  	%p67, %p1, %p66;
	mov.f32 	%f110, 0f00000000;
	@%p67 bra 	$L__BB0_39;
	ld.global.f32 	%f110, [%rd7+4];
$L__BB0_39:
	cvt.u64.u32 	%rd28, %r12;
	cvt.u64.u32 	%rd29, %r62;
	add.s64 	%rd30, %rd29, %rd28;
	shl.b64 	%rd31, %rd30, 2;
	add.s64 	%rd32, %rd1, %rd31;
	ld.global.f32 	%f88, [%rd32+4];
	fma.rn.f32 	%f114, %f110, %f88, %f45;
	add.s32 	%r62, %r62, 2;
$L__BB0_40:
	setp.eq.s32 	%p68, %r9, 0;
	@%p68 bra 	$L__BB0_44;
	add.s32 	%r23, %r4, %r62;
	setp.lt.s32 	%p69, %r23, 0;
	setp.ge.s32 	%p70, %r23, %r26;
	or.pred  	%p71, %p69, %p70;
	or.pred  	%p72, %p1, %p71;
	mov.f32 	%f113, 0f00000000;
	@%p72 bra 	$L__BB0_43;
	add.s32 	%r56, %r23, %r11;
	mul.wide.s32 	%rd33, %r56, 4;
	add.s64 	%rd34, %rd2, %rd33;
	ld.global.f32 	%f113, [%rd34];
$L__BB0_43:
	add.s32 	%r57, %r62, %r12;
	mul.wide.u32 	%rd35, %r57, 4;
	add.s64 	%rd36, %rd1, %rd35;
	ld.global.f32 	%f90, [%rd36];
	fma.rn.f32 	%f114, %f113, %f90, %f114;
$L__BB0_44:
	add.s32 	%r59, %r59, 1;
	setp.ne.s32 	%p73, %r59, %r25;
	@%p73 bra 	$L__BB0_3;
$L__BB0_45:
	mad.lo.s32 	%r58, %r26, %r2, %r1;
	cvta.to.global.u64 	%rd37, %rd8;
	mul.wide.s32 	%rd38, %r58, 4;
	add.s64 	%rd39, %rd37, %rd38;
	st.global.f32 	[%rd39], %f114;
$L__BB0_46:
	ret;

}


// ===== COMPILED SASS (sm_100) =====

	.target	sm_100

	.elftype	@"ET_EXEC"


//--------------------- .note.nv.tkinfo           --------------------------
	.section	.note.nv.tkinfo,"",@"SHT_NOTE"
	.sectionflags	@"SHF_NOTE_NV_TKINFO"
	.tkinfo
        /*0018*/ 	.word	0x00000002
        /*0030*/ 	.string	""
        /*0030*/ 	.string	"ptxas"
        /*0030*/ 	.string	"Cuda compilation tools, release 13.0, V13.0.88"
        /*0030*/ 	.string	"Build cuda_13.0.r13.0/compiler.36424714_0"
        /*0030*/ 	.string	"-arch sm_100 -m 64 "



//--------------------- .note.nv.cuinfo           --------------------------
	.section	.note.nv.cuinfo,"",@"SHT_NOTE"
	.sectionflags	@"SHF_NOTE_NV_CUINFO"
        /*0018*/ 	.short	0x0002
        /*001a*/ 	.short	0x0064
        /*001c*/ 	.short	0x0082
	.zero		2


//--------------------- .nv.info                  --------------------------
	.section	.nv.info,"",@"SHT_CUDA_INFO"
	.align	4


	//----- nvinfo : EIATTR_REGCOUNT
	.align		4
        /*0000*/ 	.byte	0x04, 0x2f
        /*0002*/ 	.short	(.L_1 - .L_0)
	.align		4
.L_0:
        /*0004*/ 	.word	index@(_Z14convolve2D_GPUPfS_S_ii)
        /*0008*/ 	.word	0x0000001f


	//----- nvinfo : EIATTR_FRAME_SIZE
	.align		4
.L_1:
        /*000c*/ 	.byte	0x04, 0x11
        /*000e*/ 	.short	(.L_3 - .L_2)
	.align		4
.L_2:
        /*0010*/ 	.word	index@(_Z14convolve2D_GPUPfS_S_ii)
        /*0014*/ 	.word	0x00000000


	//----- nvinfo : EIATTR_MIN_STACK_SIZE
	.align		4
.L_3:
        /*0018*/ 	.byte	0x04, 0x12
        /*001a*/ 	.short	(.L_5 - .L_4)
	.align		4
.L_4:
        /*001c*/ 	.word	index@(_Z14convolve2D_GPUPfS_S_ii)
        /*0020*/ 	.word	0x00000000
.L_5:


//--------------------- .nv.compat                --------------------------
	.section	.nv.compat,"",@"SHT_CUDA_COMPAT_INFO"
	.align	4
        /*0000*/ 	.byte	0x02, 0x09, 0x00, 0x00, 0x02, 0x02, 0x01, 0x00, 0x02, 0x05, 0x05, 0x00, 0x03, 0x07, 0x01, 0x01
        /*0010*/ 	.byte	0x02, 0x03, 0x00, 0x00, 0x02, 0x06, 0x01, 0x00, 0x04, 0x0b, 0x08, 0x00, 0x09, 0x00, 0x00, 0x00
        /*0020*/ 	.byte	0x00, 0x00, 0x00, 0x00


//--------------------- .nv.info._Z14convolve2D_GPUPfS_S_ii --------------------------
	.section	.nv.info._Z14convolve2D_GPUPfS_S_ii,"",@"SHT_CUDA_INFO"
	.sectionflags	@""
	.align	4


	//----- nvinfo : EIATTR_CUDA_API_VERSION
	.align		4
        /*0000*/ 	.byte	0x04, 0x37
        /*0002*/ 	.short	(.L_7 - .L_6)
.L_6:
        /*0004*/ 	.word	0x00000082


	//----- nvinfo : EIATTR_KPARAM_INFO
	.align		4
.L_7:
        /*0008*/ 	.byte	0x04, 0x17
        /*000a*/ 	.short	(.L_9 - .L_8)
.L_8:
        /*000c*/ 	.word	0x00000000
        /*0010*/ 	.short	0x0004
        /*0012*/ 	.short	0x001c
        /*0014*/ 	.byte	0x00, 0xf0, 0x11, 0x00


	//----- nvinfo : EIATTR_KPARAM_INFO
	.align		4
.L_9:
        /*0018*/ 	.byte	0x04, 0x17
        /*001a*/ 	.short	(.L_11 - .L_10)
.L_10:
        /*001c*/ 	.word	0x00000000
        /*0020*/ 	.short	0x0003
        /*0022*/ 	.short	0x0018
        /*0024*/ 	.byte	0x00, 0xf0, 0x11, 0x00


	//----- nvinfo : EIATTR_KPARAM_INFO
	.align		4
.L_11:
        /*0028*/ 	.byte	0x04, 0x17
        /*002a*/ 	.short	(.L_13 - .L_12)
.L_12:
        /*002c*/ 	.word	0x00000000
        /*0030*/ 	.short	0x0002
        /*0032*/ 	.short	0x0010
        /*0034*/ 	.byte	0x00, 0xf5, 0x21, 0x00


	//----- nvinfo : EIATTR_KPARAM_INFO
	.align		4
.L_13:
        /*0038*/ 	.byte	0x04, 0x17
        /*003a*/ 	.short	(.L_15 - .L_14)
.L_14:
        /*003c*/ 	.word	0x00000000
        /*0040*/ 	.short	0x0001
        /*0042*/ 	.short	0x0008
        /*0044*/ 	.byte	0x00, 0xf5, 0x21, 0x00


	//----- nvinfo : EIATTR_KPARAM_INFO
	.align		4
.L_15:
        /*0048*/ 	.byte	0x04, 0x17
        /*004a*/ 	.short	(.L_17 - .L_16)
.L_16:
        /*004c*/ 	.word	0x00000000
        /*0050*/ 	.short	0x0000
        /*0052*/ 	.short	0x0000
        /*0054*/ 	.byte	0x00, 0xf5, 0x21, 0x00


	//----- nvinfo : EIATTR_SPARSE_MMA_MASK
	.align		4
.L_17:
        /*0058*/ 	.byte	0x03, 0x50
        /*005a*/ 	.short	0x0000


	//----- nvinfo : EIATTR_MAXREG_COUNT
	.align		4
        /*005c*/ 	.byte	0x03, 0x1b
        /*005e*/ 	.short	0x00ff


	//----- nvinfo : EIATTR_MERCURY_ISA_VERSION
	.align		4
        /*0060*/ 	.byte	0x03, 0x5f
        /*0062*/ 	.short	0x0101


	//----- nvinfo : EIATTR_VRC_CTA_INIT_COUNT
	.align		4
        /*0064*/ 	.byte	0x02, 0x4a
	.zero		1
	.zero		1


	//----- nvinfo : EIATTR_EXIT_INSTR_OFFSETS
	.align		4
        /*0068*/ 	.byte	0x04, 0x1c
        /*006a*/ 	.short	(.L_19 - .L_18)


	//   ....[0]....
.L_18:
        /*006c*/ 	.word	0x000000c0


	//   ....[1]....
        /*0070*/ 	.word	0x00000dd0


	//----- nvinfo : EIATTR_CBANK_PARAM_SIZE
	.align		4
.L_19:
        /*0074*/ 	.byte	0x03, 0x19
        /*0076*/ 	.short	0x0020


	//----- nvinfo : EIATTR_PARAM_CBANK
	.align		4
        /*0078*/ 	.byte	0x04, 0x0a
        /*007a*/ 	.short	(.L_21 - .L_20)
	.align		4
.L_20:
        /*007c*/ 	.word	index@(.nv.constant0._Z14convolve2D_GPUPfS_S_ii)
        /*0080*/ 	.short	0x0380
        /*0082*/ 	.short	0x0020


	//----- nvinfo : EIATTR_SW_WAR
	.align		4
.L_21:
        /*0084*/ 	.byte	0x04, 0x36
        /*0086*/ 	.short	(.L_23 - .L_22)
.L_22:
        /*0088*/ 	.word	0x00000008
.L_23:


//--------------------- .nv.callgraph             --------------------------
	.section	.nv.callgraph,"",@"SHT_CUDA_CALLGRAPH"
	.align	4
	.sectionentsize	8
	.align		4
        /*0000*/ 	.word	0x00000000
	.align		4
        /*0004*/ 	.word	0xffffffff
	.align		4
        /*0008*/ 	.word	0x00000000
	.align		4
        /*000c*/ 	.word	0xfffffffe
	.align		4
        /*0010*/ 	.word	0x00000000
	.align		4
        /*0014*/ 	.word	0xfffffffd
	.align		4
        /*0018*/ 	.word	0x00000000
	.align		4
        /*001c*/ 	.word	0xfffffffc


//--------------------- .text._Z14convolve2D_GPUPfS_S_ii --------------------------
	.section	.text._Z14convolve2D_GPUPfS_S_ii,"ax",@progbits
	.align	128
        .global         _Z14convolve2D_GPUPfS_S_ii
        .type           _Z14convolve2D_GPUPfS_S_ii,@function
        .size           _Z14convolve2D_GPUPfS_S_ii,(.L_x_8 - _Z14convolve2D_GPUPfS_S_ii)
        .other          _Z14convolve2D_GPUPfS_S_ii,@"STO_CUDA_ENTRY STV_DEFAULT"
_Z14convolve2D_GPUPfS_S_ii:
.text._Z14convolve2D_GPUPfS_S_ii:
[----:B------:R-:W-:Y:S01]  /*0000*/  LDC R1, c[0x0][0x37c] ;  /* 0x0000df00ff017b82 */ /* 0x000fe20000000800 */
[----:B------:R-:W0:Y:S07]  /*0010*/  S2R R3, SR_TID.X ;  /* 0x0000000000037919 */ /* 0x000e2e0000002100 */
[----:B------:R-:W0:Y:S01]  /*0020*/  LDC R0, c[0x0][0x360] ;  /* 0x0000d800ff007b82 */ /* 0x000e220000000800 */
[----:B------:R-:W1:Y:S01]  /*0030*/  LDCU UR13, c[0x0][0x39c] ;  /* 0x00007380ff0d77ac */ /* 0x000e620008000800 */
[----:B------:R-:W2:Y:S06]  /*0040*/  S2R R2, SR_TID.Y ;  /* 0x0000000000027919 */ /* 0x000eac0000002200 */
[----:B------:R-:W0:Y:S08]  /*0050*/  S2UR UR4, SR_CTAID.X ;  /* 0x00000000000479c3 */ /* 0x000e300000002500 */
[----:B------:R-:W2:Y:S08]  /*0060*/  S2UR UR5, SR_CTAID.Y ;  /* 0x00000000000579c3 */ /* 0x000eb00000002600 */
[----:B------:R-:W2:Y:S01]  /*0070*/  LDC R13, c[0x0][0x364] ;  /* 0x0000d900ff0d7b82 */ /* 0x000ea20000000800 */
[----:B0-----:R-:W-:-:S02]  /*0080*/  IMAD R0, R0, UR4, R3 ;  /* 0x0000000400007c24 */ /* 0x001fc4000f8e0203 */
[----:B--2---:R-:W-:-:S05]  /*0090*/  IMAD R13, R13, UR5, R2 ;  /* 0x000000050d0d7c24 */ /* 0x004fca000f8e0202 */
[----:B------:R-:W-:-:S04]  /*00a0*/  VIMNMX R2, PT, PT, R0, R13, !PT ;  /* 0x0000000d00027248 */ /* 0x000fc80007fe0100 */
[----:B-1----:R-:W-:-:S13]  /*00b0*/  ISETP.GE.AND P0, PT, R2, UR13, PT ;  /* 0x0000000d02007c0c */ /* 0x002fda000bf06270 */
[----:B------:R-:W-:Y:S05]  /*00c0*/  @P0 EXIT ;  /* 0x000000000000094d */ /* 0x000fea0003800000 */
[----:B------:R-:W0:Y:S01]  /*00d0*/  LDCU UR5, c[0x0][0x398] ;  /* 0x00007300ff0577ac */ /* 0x000e220008000800 */
[----:B------:R-:W-:Y:S01]  /*00e0*/  IMAD.MOV.U32 R15, RZ, RZ, RZ ;  /* 0x000000ffff0f7224 */ /* 0x000fe200078e00ff */
[----:B------:R-:W1:Y:S01]  /*00f0*/  LDCU.64 UR10, c[0x0][0x358] ;  /* 0x00006b00ff0a77ac */ /* 0x000e620008000a00 */
[----:B0-----:R-:W-:-:S09]  /*0100*/  UISETP.GE.AND UP0, UPT, UR5, 0x1, UPT ;  /* 0x000000010500788c */ /* 0x001fd2000bf06270 */
[----:B-1----:R-:W-:Y:S05]  /*0110*/  BRA.U !UP0, `(.L_x_0) ;  /* 0x0000000d081c7547 */ /* 0x002fea000b800000 */
[----:B------:R-:W-:Y:S01]  /*0120*/  ULOP3.LUT UR7, UR5, 0x7, URZ, 0xc0, !UPT ;  /* 0x0000000705077892 */ /* 0x000fe2000f8ec0ff */
[----:B------:R-:W-:Y:S01]  /*0130*/  IMAD.MOV.U32 R15, RZ, RZ, RZ ;  /* 0x000000ffff0f7224 */ /* 0x000fe200078e00ff */
[----:B------:R-:W-:Y:S02]  /*0140*/  USHF.R.U32.HI UR4, URZ, 0x1, UR5 ;  /* 0x00000001ff047899 */ /* 0x000fe40008011605 */
[----:B------:R-:W-:Y:S02]  /*0150*/  UIADD3 UR6, UPT, UPT, UR7, -0x1, URZ ;  /* 0xffffffff07067890 */ /* 0x000fe4000fffe0ff */
[----:B------:R-:W-:Y:S02]  /*0160*/  ULOP3.LUT UR8, UR5, 0x3, URZ, 0xc0, !UPT ;  /* 0x0000000305087892 */ /* 0x000fe4000f8ec0ff */
[----:B------:R-:W-:Y:S01]  /*0170*/  VIADD R20, R13, -UR4 ;  /* 0x800000040d147c36 */ /* 0x000fe20008000000 */
[----:B------:R-:W-:Y:S01]  /*0180*/  ULOP3.LUT UR5, UR5, 0x7ffffff8, URZ, 0xc0, !UPT ;  /* 0x7ffffff805057892 */ /* 0x000fe2000f8ec0ff */
[----:B------:R-:W-:Y:S01]  /*0190*/  VIADD R12, R0, -UR4 ;  /* 0x80000004000c7c36 */ /* 0x000fe20008000000 */
[----:B------:R-:W-:Y:S01]  /*01a0*/  UISETP.GE.U32.AND UP1, UPT, UR6, 0x3, UPT ;  /* 0x000000030600788c */ /* 0x000fe2000bf26070 */
[----:B------:R-:W-:-:S10]  /*01b0*/  UMOV UR4, URZ ;  /* 0x000000ff00047c82 */ /* 0x000fd40008000000 */
.L_x_6:
[----:B------:R-:W0:Y:S01]  /*01c0*/  LDCU.64 UR12, c[0x0][0x398] ;  /* 0x00007300ff0c77ac */ /* 0x000e220008000a00 */
[----:B------:R-:W-:Y:S01]  /*01d0*/  IADD3 R14, PT, PT, R20, UR4, RZ ;  /* 0x00000004140e7c10 */ /* 0x000fe2000fffe0ff */
[----:B------:R-:W-:Y:S01]  /*01e0*/  IMAD.MOV.U32 R3, RZ, RZ, RZ ;  /* 0x000000ffff037224 */ /* 0x000fe200078e00ff */
[----:B0-----:R-:W-:Y:S02]  /*01f0*/  UISETP.GE.U32.AND UP2, UPT, UR12, 0x8, UPT ;  /* 0x000000080c00788c */ /* 0x001fe4000bf46070 */
[C---:B------:R-:W-:Y:S01]  /*0200*/  ISETP.GE.AND P0, PT, R14.reuse, UR13, PT ;  /* 0x0000000d0e007c0c */ /* 0x040fe2000bf06270 */
[----:B------:R-:W-:Y:S02]  /*0210*/  UIMAD UR9, UR4, UR12, URZ ;  /* 0x0000000c040972a4 */ /* 0x000fe4000f8e02ff */
[----:B------:R-:W-:Y:S01]  /*0220*/  UIADD3 UR4, UPT, UPT, UR4, 0x1, URZ ;  /* 0x0000000104047890 */ /* 0x000fe2000fffe0ff */
[----:B------:R-:W-:-:S03]  /*0230*/  ISETP.LT.OR P0, PT, R14, RZ, P0 ;  /* 0x000000ff0e00720c */ /* 0x000fc60000701670 */
[----:B------:R-:W-:Y:S01]  /*0240*/  UISETP.NE.AND UP0, UPT, UR4, UR12, UPT ;  /* 0x0000000c0400728c */ /* 0x000fe2000bf05270 */
[----:B------:R-:W-:Y:S10]  /*0250*/  BRA.U !UP2, `(.L_x_1) ;  /* 0x000000050a487547 */ /* 0x000ff4000b800000 */
[----:B------:R-:W0:Y:S01]  /*0260*/  LDC.64 R2, c[0x0][0x388] ;  /* 0x0000e200ff027b82 */ /* 0x000e220000000a00 */
[----:B------:R-:W-:Y:S01]  /*0270*/  IMAD.MOV.U32 R17, RZ, RZ, RZ ;  /* 0x000000ffff117224 */ /* 0x000fe200078e00ff */
[----:B------:R-:W1:Y:S06]  /*0280*/  LDCU UR6, c[0x0][0x39c] ;  /* 0x00007380ff0677ac */ /* 0x000e6c0008000800 */
[----:B------:R-:W2:Y:S08]  /*0290*/  LDC.64 R4, c[0x0][0x380] ;  /* 0x0000e000ff047b82 */ /* 0x000eb00000000a00 */
[----:B------:R-:W3:Y:S02]  /*02a0*/  LDC.64 R6, c[0x0][0x388] ;  /* 0x0000e200ff067b82 */ /* 0x000ee40000000a00 */
.L_x_2:
[----:B------:R-:W-:Y:S01]  /*02b0*/  IMAD.IADD R21, R12, 0x1, R17 ;  /* 0x000000010c157824 */ /* 0x000fe200078e0211 */
[----:B-1----:R-:W-:Y:S01]  /*02c0*/  UMOV UR13, UR6 ;  /* 0x00000006000d7c82 */ /* 0x002fe20008000000 */
[----:B------:R-:W-:Y:S02]  /*02d0*/  VIADD R19, R17, UR9 ;  /* 0x0000000911137c36 */ /* 0x000fe40008000000 */
[----:B------:R-:W-:Y:S01]  /*02e0*/  IMAD R9, R14, UR13, R21 ;  /* 0x0000000d0e097c24 */ /* 0x000fe2000f8e0215 */
[C---:B------:R-:W-:Y:S01]  /*02f0*/  ISETP.GE.AND P1, PT, R21.reuse, UR13, PT ;  /* 0x0000000d15007c0c */ /* 0x040fe2000bf26270 */
[----:B------:R-:W-:Y:S01]  /*0300*/  IMAD.MOV.U32 R22, RZ, RZ, RZ ;  /* 0x000000ffff167224 */ /* 0x000fe200078e00ff */
[C---:B------:R-:W-:Y:S01]  /*0310*/  IADD3 R10, PT, PT, R21.reuse, 0x1, RZ ;  /* 0x00000001150a7810 */ /* 0x040fe20007ffe0ff */
[C---:B------:R-:W-:Y:S01]  /*0320*/  VIADD R23, R21.reuse, 0x2 ;  /* 0x0000000215177836 */ /* 0x040fe20000000000 */
[----:B------:R-:W-:Y:S01]  /*0330*/  ISETP.LT.OR P1, PT, R21, RZ, P1 ;  /* 0x000000ff1500720c */ /* 0x000fe20000f21670 */
[----:B--2---:R-:W-:Y:S01]  /*0340*/  IMAD.WIDE R8, R9, 0x4, R4 ;  /* 0x0000000409087825 */ /* 0x004fe200078e0204 */
[----:B------:R-:W-:-:S02]  /*0350*/  ISETP.GE.AND P2, PT, R10, UR13, PT ;  /* 0x0000000d0a007c0c */ /* 0x000fc4000bf46270 */
[----:B------:R-:W-:Y:S01]  /*0360*/  PLOP3.LUT P1, PT, P0, P1, PT, 0xf8, 0x8f ;  /* 0x00000000008f781c */ /* 0x000fe20000723f70 */
[----:B0-----:R-:W-:Y:S01]  /*0370*/  IMAD.WIDE.U32 R18, R19, 0x4, R2 ;  /* 0x0000000413127825 */ /* 0x001fe200078e0002 */
[----:B------:R-:W-:Y:S02]  /*0380*/  ISETP.LT.OR P3, PT, R10, RZ, P2 ;  /* 0x000000ff0a00720c */ /* 0x000fe40001761670 */
[----:B------:R-:W-:Y:S02]  /*0390*/  IADD3 R11, P4, PT, R17, UR9, RZ ;  /* 0x00000009110b7c10 */ /* 0x000fe4000ff9e0ff */
[C---:B------:R-:W-:Y:S01]  /*03a0*/  ISETP.GE.AND P2, PT, R23.reuse, UR13, PT ;  /* 0x0000000d17007c0c */ /* 0x040fe2000bf46270 */
[----:B------:R-:W2:Y:S02]  /*03b0*/  LDG.E R24, desc[UR10][R18.64] ;  /* 0x0000000a12187981 */ /* 0x000ea4000c1e1900 */
[----:B------:R-:W-:Y:S01]  /*03c0*/  IMAD.X R16, RZ, RZ, RZ, P4 ;  /* 0x000000ffff107224 */ /* 0x000fe200020e06ff */
[----:B------:R-:W-:-:S03]  /*03d0*/  ISETP.LT.OR P2, PT, R23, RZ, P2 ;  /* 0x000000ff1700720c */ /* 0x000fc60001741670 */
[----:B------:R-:W2:Y:S01]  /*03e0*/  @!P1 LDG.E R22, desc[UR10][R8.64] ;  /* 0x0000000a08169981 */ /* 0x000ea2000c1e1900 */
[----:B------:R-:W-:Y:S01]  /*03f0*/  PLOP3.LUT P1, PT, P0, P3, PT, 0xf8, 0x8f ;  /* 0x00000000008f781c */ /* 0x000fe20000727f70 */
[----:B------:R-:W-:Y:S01]  /*0400*/  HFMA2 R23, -RZ, RZ, 0, 0 ;  /* 0x00000000ff177431 */ /* 0x000fe200000001ff */
[C---:B---3--:R-:W-:Y:S02]  /*0410*/  LEA R10, P3, R11.reuse, R6, 0x2 ;  /* 0x000000060b0a7211 */ /* 0x048fe400078610ff */
[----:B------:R-:W-:Y:S02]  /*0420*/  PLOP3.LUT P2, PT, P0, P2, PT, 0xf8, 0x8f ;  /* 0x00000000008f781c */ /* 0x000fe40000745f70 */
[----:B------:R-:W-:Y:S01]  /*0430*/  LEA.HI.X R11, R11, R7, R16, 0x2, P3 ;  /* 0x000000070b0b7211 */ /* 0x000fe200018f1410 */
[----:B------:R-:W-:-:S04]  /*0440*/  IMAD.MOV.U32 R16, RZ, RZ, RZ ;  /* 0x000000ffff107224 */ /* 0x000fc800078e00ff */
[----:B------:R-:W3:Y:S04]  /*0450*/  LDG.E R18, desc[UR10][R10.64+0x4] ;  /* 0x0000040a0a127981 */ /* 0x000ee8000c1e1900 */
[----:B------:R-:W3:Y:S04]  /*0460*/  @!P1 LDG.E R23, desc[UR10][R8.64+0x4] ;  /* 0x0000040a08179981 */ /* 0x000ee8000c1e1900 */
[----:B------:R-:W4:Y:S04]  /*0470*/  LDG.E R19, desc[UR10][R10.64+0x8] ;  /* 0x0000080a0a137981 */ /* 0x000f28000c1e1900 */
[----:B------:R-:W4:Y:S01]  /*0480*/  @!P2 LDG.E R16, desc[UR10][R8.64+0x8] ;  /* 0x0000080a0810a981 */ /* 0x000f22000c1e1900 */
[----:B------:R-:W-:-:S02]  /*0490*/  VIADD R25, R21, 0x3 ;  /* 0x0000000315197836 */ /* 0x000fc40000000000 */
[----:B------:R-:W-:-:S03]  /*04a0*/  VIADD R26, R21, 0x4 ;  /* 0x00000004151a7836 */ /* 0x000fc60000000000 */
[C---:B------:R-:W-:Y:S02]  /*04b0*/  ISETP.GE.AND P1, PT, R25.reuse, UR13, PT ;  /* 0x0000000d19007c0c */ /* 0x040fe4000bf26270 */
[C---:B------:R-:W-:Y:S02]  /*04c0*/  ISETP.GE.AND P5, PT, R26.reuse, UR13, PT ;  /* 0x0000000d1a007c0c */ /* 0x040fe4000bfa6270 */
[----:B------:R-:W-:Y:S02]  /*04d0*/  ISETP.LT.OR P1, PT, R25, RZ, P1 ;  /* 0x000000ff1900720c */ /* 0x000fe40000f21670 */
[----:B------:R-:W-:Y:S02]  /*04e0*/  ISETP.LT.OR P5, PT, R26, RZ, P5 ;  /* 0x000000ff1a00720c */ /* 0x000fe40002fa1670 */
[----:B------:R-:W-:Y:S01]  /*04f0*/  PLOP3.LUT P1, PT, P0, P1, PT, 0xf8, 0x8f ;  /* 0x00000000008f781c */ /* 0x000fe20000723f70 */
[----:B------:R-:W5:Y:S01]  /*0500*/  LDG.E R26, desc[UR10][R10.64+0x18] ;  /* 0x0000180a0a1a7981 */ /* 0x000f62000c1e1900 */
[----:B------:R-:W-:Y:S01]  /*0510*/  PLOP3.LUT P5, PT, P0, P5, PT, 0xf8, 0x8f ;  /* 0x00000000008f781c */ /* 0x000fe200007abf70 */
[----:B--2---:R-:W-:Y:S01]  /*0520*/  FFMA R25, R24, R22, R15 ;  /* 0x0000001618197223 */ /* 0x004fe2000000000f */
[C---:B------:R-:W-:Y:S01]  /*0530*/  IADD3 R15, PT, PT, R21.reuse, 0x5, RZ ;  /* 0x00000005150f7810 */ /* 0x040fe20007ffe0ff */
[C---:B------:R-:W-:Y:S01]  /*0540*/  VIADD R22, R21.reuse, 0x6 ;  /* 0x0000000615167836 */ /* 0x040fe20000000000 */
[----:B------:R-:W2:Y:S01]  /*0550*/  LDG.E R24, desc[UR10][R10.64+0x14] ;  /* 0x0000140a0a187981 */ /* 0x000ea2000c1e1900 */
[----:B------:R-:W-:Y:S01]  /*0560*/  VIADD R21, R21, 0x7 ;  /* 0x0000000715157836 */ /* 0x000fe20000000000 */
[----:B------:R-:W-:-:S02]  /*0570*/  ISETP.GE.AND P3, PT, R15, UR13, PT ;  /* 0x0000000d0f007c0c */ /* 0x000fc4000bf66270 */
[C---:B------:R-:W-:Y:S02]  /*0580*/  ISETP.GE.AND P4, PT, R22.reuse, UR13, PT ;  /* 0x0000000d16007c0c */ /* 0x040fe4000bf86270 */
[----:B------:R-:W-:Y:S02]  /*0590*/  ISETP.LT.OR P3, PT, R15, RZ, P3 ;  /* 0x000000ff0f00720c */ /* 0x000fe40001f61670 */
[----:B------:R-:W-:Y:S02]  /*05a0*/  ISETP.LT.OR P4, PT, R22, RZ, P4 ;  /* 0x000000ff1600720c */ /* 0x000fe40002781670 */
[----:B------:R-:W-:Y:S02]  /*05b0*/  ISETP.GE.AND P2, PT, R21, UR13, PT ;  /* 0x0000000d15007c0c */ /* 0x000fe4000bf46270 */
[----:B------:R-:W-:Y:S01]  /*05c0*/  PLOP3.LUT P3, PT, P0, P3, PT, 0xf8, 0x8f ;  /* 0x00000000008f781c */ /* 0x000fe20000767f70 */
[----:B---3--:R-:W-:Y:S01]  /*05d0*/  FFMA R22, R18, R23, R25 ;  /* 0x0000001712167223 */ /* 0x008fe20000000019 */
[----:B------:R-:W-:Y:S01]  /*05e0*/  IMAD.MOV.U32 R18, RZ, RZ, RZ ;  /* 0x000000ffff127224 */ /* 0x000fe200078e00ff */
[----:B------:R-:W-:-:S02]  /*05f0*/  MOV R15, RZ ;  /* 0x000000ff000f7202 */ /* 0x000fc40000000f00 */
[----:B------:R-:W-:Y:S02]  /*0600*/  ISETP.LT.OR P2, PT, R21, RZ, P2 ;  /* 0x000000ff1500720c */ /* 0x000fe40001741670 */
[----:B------:R-:W-:Y:S01]  /*0610*/  PLOP3.LUT P4, PT, P0, P4, PT, 0xf8, 0x8f ;  /* 0x00000000008f781c */ /* 0x000fe20000789f70 */
[----:B------:R-:W3:Y:S01]  /*0620*/  LDG.E R21, desc[UR10][R10.64+0xc] ;  /* 0x00000c0a0a157981 */ /* 0x000ee2000c1e1900 */
[----:B------:R-:W-:Y:S01]  /*0630*/  IMAD.MOV.U32 R23, RZ, RZ, RZ ;  /* 0x000000ffff177224 */ /* 0x000fe200078e00ff */
[----:B------:R-:W-:Y:S02]  /*0640*/  PLOP3.LUT P2, PT, P0, P2, PT, 0xf8, 0x8f ;  /* 0x00000000008f781c */ /* 0x000fe40000745f70 */
[----:B------:R-:W3:Y:S01]  /*0650*/  @!P1 LDG.E R18, desc[UR10][R8.64+0xc] ;  /* 0x00000c0a08129981 */ /* 0x000ee2000c1e1900 */
[----:B----4-:R-:W-:Y:S01]  /*0660*/  FFMA R28, R19, R16, R22 ;  /* 0x00000010131c7223 */ /* 0x010fe20000000016 */
[----:B------:R-:W-:Y:S02]  /*0670*/  IMAD.MOV.U32 R19, RZ, RZ, RZ ;  /* 0x000000ffff137224 */ /* 0x000fe400078e00ff */
[----:B------:R-:W4:Y:S04]  /*0680*/  LDG.E R22, desc[UR10][R10.64+0x10] ;  /* 0x0000100a0a167981 */ /* 0x000f28000c1e1900 */
[----:B------:R-:W4:Y:S01]  /*0690*/  @!P5 LDG.E R15, desc[UR10][R8.64+0x10] ;  /* 0x0000100a080fd981 */ /* 0x000f22000c1e1900 */
[----:B------:R-:W-:-:S03]  /*06a0*/  IMAD.MOV.U32 R16, RZ, RZ, RZ ;  /* 0x000000ffff107224 */ /* 0x000fc600078e00ff */
[----:B------:R-:W2:Y:S04]  /*06b0*/  @!P3 LDG.E R23, desc[UR10][R8.64+0x14] ;  /* 0x0000140a0817b981 */ /* 0x000ea8000c1e1900 */
[----:B------:R-:W5:Y:S04]  /*06c0*/  @!P4 LDG.E R19, desc[UR10][R8.64+0x18] ;  /* 0x0000180a0813c981 */ /* 0x000f68000c1e1900 */
[----:B------:R-:W5:Y:S04]  /*06d0*/  @!P2 LDG.E R16, desc[UR10][R8.64+0x1c] ;  /* 0x00001c0a0810a981 */ /* 0x000f68000c1e1900 */
[----:B------:R-:W5:Y:S01]  /*06e0*/  LDG.E R25, desc[UR10][R10.64+0x1c] ;  /* 0x00001c0a0a197981 */ /* 0x000f62000c1e1900 */
[----:B------:R-:W-:-:S04]  /*06f0*/  IADD3 R17, PT, PT, R17, 0x8, RZ ;  /* 0x0000000811117810 */ /* 0x000fc80007ffe0ff */
[----:B------:R-:W-:Y:S01]  /*0700*/  ISETP.NE.AND P1, PT, R17, UR5, PT ;  /* 0x0000000511007c0c */ /* 0x000fe2000bf25270 */
[----:B---3--:R-:W-:-:S04]  /*0710*/  FFMA R21, R21, R18, R28 ;  /* 0x0000001215157223 */ /* 0x008fc8000000001c */
[----:B----4-:R-:W-:-:S04]  /*0720*/  FFMA R15, R22, R15, R21 ;  /* 0x0000000f160f7223 */ /* 0x010fc80000000015 */
[----:B--2---:R-:W-:-:S04]  /*0730*/  FFMA R15, R24, R23, R15 ;  /* 0x00000017180f7223 */ /* 0x004fc8000000000f */
[----:B-----5:R-:W-:-:S04]  /*0740*/  FFMA R26, R26, R19, R15 ;  /* 0x000000131a1a7223 */ /* 0x020fc8000000000f */
[----:B------:R-:W-:Y:S01]  /*0750*/  FFMA R15, R25, R16, R26 ;  /* 0x00000010190f7223 */ /* 0x000fe2000000001a */
[----:B------:R-:W-:Y:S06]  /*0760*/  @P1 BRA `(.L_x_2) ;  /* 0xfffffff800d01947 */ /* 0x000fec000383ffff */
[----:B------:R-:W-:-:S07]  /*0770*/  IMAD.U32 R3, RZ, RZ, UR5 ;  /* 0x00000005ff037e24 */ /* 0x000fce000f8e00ff */
.L_x_1:
[----:B------:R-:W-:-:S09]  /*0780*/  UISETP.NE.AND UP2, UPT, UR7, URZ, UPT ;  /* 0x000000ff0700728c */ /* 0x000fd2000bf45270 */
[----:B------:R-:W-:Y:S05]  /*0790*/  BRA.U !UP2, `(.L_x_3) ;  /* 0x000000050a787547 */ /* 0x000fea000b800000 */
[----:B------:R-:W-:Y:S01]  /*07a0*/  UISETP.NE.AND UP2, UPT, UR8, URZ, UPT ;  /* 0x000000ff0800728c */ /* 0x000fe2000bf45270 */
[----:B------:R-:W-:Y:S10]  /*07b0*/  BRA.U !UP1, `(.L_x_4) ;  /* 0x0000000109b07547 */ /* 0x000ff4000b800000 */
[----:B------:R-:W0:Y:S01]  /*07c0*/  LDC.64 R6, c[0x0][0x380] ;  /* 0x0000e000ff067b82 */ /* 0x000e220000000a00 */
[----:B------:R-:W-:Y:S02]  /*07d0*/  IMAD.IADD R11, R12, 0x1, R3 ;  /* 0x000000010c0b7824 */ /* 0x000fe400078e0203 */
[----:B------:R-:W-:Y:S02]  /*07e0*/  VIADD R17, R3, UR9 ;  /* 0x0000000903117c36 */ /* 0x000fe40008000000 */
[C---:B------:R-:W-:Y:S01]  /*07f0*/  VIADD R2, R11.reuse, 0x1 ;  /* 0x000000010b027836 */ /* 0x040fe20000000000 */
[C---:B------:R-:W-:Y:S01]  /*0800*/  IADD3 R10, PT, PT, R11.reuse, 0x2, RZ ;  /* 0x000000020b0a7810 */ /* 0x040fe20007ffe0ff */
[C---:B------:R-:W-:Y:S01]  /*0810*/  VIADD R16, R11.reuse, 0x3 ;  /* 0x000000030b107836 */ /* 0x040fe20000000000 */
[----:B------:R-:W1:Y:S01]  /*0820*/  LDC.64 R4, c[0x0][0x388] ;  /* 0x0000e200ff047b82 */ /* 0x000e620000000a00 */
[----:B------:R-:W-:Y:S02]  /*0830*/  ISETP.GE.AND P1, PT, R11, UR13, PT ;  /* 0x0000000d0b007c0c */ /* 0x000fe4000bf26270 */
[----:B------:R-:W-:-:S02]  /*0840*/  ISETP.GE.AND P2, PT, R10, UR13, PT ;  /* 0x0000000d0a007c0c */ /* 0x000fc4000bf46270 */
[----:B------:R-:W-:Y:S02]  /*0850*/  ISETP.GE.AND P4, PT, R2, UR13, PT ;  /* 0x0000000d02007c0c */ /* 0x000fe4000bf86270 */
[----:B------:R-:W-:Y:S01]  /*0860*/  ISETP.LT.OR P1, PT, R11, RZ, P1 ;  /* 0x000000ff0b00720c */ /* 0x000fe20000f21670 */
[----:B------:R-:W2:Y:S01]  /*0870*/  LDC.64 R8, c[0x0][0x388] ;  /* 0x0000e200ff087b82 */ /* 0x000ea20000000a00 */
[----:B------:R-:W-:Y:S01]  /*0880*/  ISETP.LT.OR P2, PT, R10, RZ, P2 ;  /* 0x000000ff0a00720c */ /* 0x000fe20001741670 */
[----:B------:R-:W-:Y:S01]  /*0890*/  IMAD R11, R14, UR13, R11 ;  /* 0x0000000d0e0b7c24 */ /* 0x000fe2000f8e020b */
[----:B------:R-:W-:Y:S01]  /*08a0*/  ISETP.LT.OR P4, PT, R2, RZ, P4 ;  /* 0x000000ff0200720c */ /* 0x000fe20002781670 */
[----:B------:R-:W-:Y:S01]  /*08b0*/  HFMA2 R2, -RZ, RZ, 0, 0 ;  /* 0x00000000ff027431 */ /* 0x000fe200000001ff */
[----:B------:R-:W-:Y:S02]  /*08c0*/  PLOP3.LUT P1, PT, P0, P1, PT, 0xf8, 0x8f ;  /* 0x00000000008f781c */ /* 0x000fe40000723f70 */
[----:B------:R-:W-:Y:S01]  /*08d0*/  IADD3 R10, P5, PT, R3, UR9, RZ ;  /* 0x00000009030a7c10 */ /* 0x000fe2000ffbe0ff */
[----:B0-----:R-:W-:Y:S01]  /*08e0*/  IMAD.WIDE R6, R11, 0x4, R6 ;  /* 0x000000040b067825 */ /* 0x001fe200078e0206 */
[----:B------:R-:W-:-:S02]  /*08f0*/  ISETP.GE.AND P3, PT, R16, UR13, PT ;  /* 0x0000000d10007c0c */ /* 0x000fc4000bf66270 */
[----:B------:R-:W-:Y:S01]  /*0900*/  PLOP3.LUT P4, PT, P0, P4, PT, 0xf8, 0x8f ;  /* 0x00000000008f781c */ /* 0x000fe20000789f70 */
[----:B------:R-:W-:Y:S01]  /*0910*/  IMAD.X R11, RZ, RZ, RZ, P5 ;  /* 0x000000ffff0b7224 */ /* 0x000fe200028e06ff */
[----:B------:R-:W-:Y:S02]  /*0920*/  ISETP.LT.OR P3, PT, R16, RZ, P3 ;  /* 0x000000ff1000720c */ /* 0x000fe40001f61670 */
[----:B------:R-:W-:Y:S02]  /*0930*/  PLOP3.LUT P2, PT, P0, P2, PT, 0xf8, 0x8f ;  /* 0x00000000008f781c */ /* 0x000fe40000745f70 */
[C---:B-1----:R-:W-:Y:S01]  /*0940*/  LEA R4, P5, R10.reuse, R4, 0x2 ;  /* 0x000000040a047211 */ /* 0x042fe200078a10ff */
[----:B------:R-:W3:Y:S01]  /*0950*/  @!P1 LDG.E R2, desc[UR10][R6.64] ;  /* 0x0000000a06029981 */ /* 0x000ee2000c1e1900 */
[----:B------:R-:W-:Y:S02]  /*0960*/  PLOP3.LUT P3, PT, P0, P3, PT, 0xf8, 0x8f ;  /* 0x00000000008f781c */ /* 0x000fe40000767f70 */
[----:B------:R-:W-:Y:S01]  /*0970*/  LEA.HI.X R5, R10, R5, R11, 0x2, P5 ;  /* 0x000000050a057211 */ /* 0x000fe200028f140b */
[----:B--2---:R-:W-:-:S04]  /*0980*/  IMAD.WIDE.U32 R8, R17, 0x4, R8 ;  /* 0x0000000411087825 */ /* 0x004fc800078e0008 */
[----:B------:R-:W2:Y:S01]  /*0990*/  LDG.E R11, desc[UR10][R4.64+0x4] ;  /* 0x0000040a040b7981 */ /* 0x000ea2000c1e1900 */
[----:B------:R-:W-:-:S03]  /*09a0*/  IMAD.MOV.U32 R10, RZ, RZ, RZ ;  /* 0x000000ffff0a7224 */ /* 0x000fc600078e00ff */
[----:B------:R-:W3:Y:S01]  /*09b0*/  LDG.E R8, desc[UR10][R8.64] ;  /* 0x0000000a08087981 */ /* 0x000ee2000c1e1900 */
[----:B------:R-:W-:-:S03]  /*09c0*/  IMAD.MOV.U32 R16, RZ, RZ, RZ ;  /* 0x000000ffff107224 */ /* 0x000fc600078e00ff */
[----:B------:R-:W2:Y:S01]  /*09d0*/  @!P4 LDG.E R10, desc[UR10][R6.64+0x4] ;  /* 0x0000040a060ac981 */ /* 0x000ea2000c1e1900 */
[----:B------:R-:W-:-:S03]  /*09e0*/  IMAD.MOV.U32 R18, RZ, RZ, RZ ;  /* 0x000000ffff127224 */ /* 0x000fc600078e00ff */
[----:B------:R-:W4:Y:S04]  /*09f0*/  LDG.E R17, desc[UR10][R4.64+0x8] ;  /* 0x0000080a04117981 */ /* 0x000f28000c1e1900 */
[----:B------:R-:W4:Y:S04]  /*0a00*/  @!P2 LDG.E R16, desc[UR10][R6.64+0x8] ;  /* 0x0000080a0610a981 */ /* 0x000f28000c1e1900 */
[----:B------:R-:W5:Y:S04]  /*0a10*/  @!P3 LDG.E R18, desc[UR10][R6.64+0xc] ;  /* 0x00000c0a0612b981 */ /* 0x000f68000c1e1900 */
[----:B------:R-:W5:Y:S01]  /*0a20*/  LDG.E R9, desc[UR10][R4.64+0xc] ;  /* 0x00000c0a04097981 */ /* 0x000f62000c1e1900 */
[----:B------:R-:W-:Y:S01]  /*0a30*/  IADD3 R3, PT, PT, R3, 0x4, RZ ;  /* 0x0000000403037810 */ /* 0x000fe20007ffe0ff */
[----:B---3--:R-:W-:-:S04]  /*0a40*/  FFMA R2, R8, R2, R15 ;  /* 0x0000000208027223 */ /* 0x008fc8000000000f */
[----:B--2---:R-:W-:-:S04]  /*0a50*/  FFMA R2, R11, R10, R2 ;  /* 0x0000000a0b027223 */ /* 0x004fc80000000002 */
[----:B----4-:R-:W-:-:S04]  /*0a60*/  FFMA R2, R17, R16, R2 ;  /* 0x0000001011027223 */ /* 0x010fc80000000002 */
[----:B-----5:R-:W-:-:S07]  /*0a70*/  FFMA R15, R9, R18, R2 ;  /* 0x00000012090f7223 */ /* 0x020fce0000000002 */
.L_x_4:
[----:B------:R-:W-:Y:S05]  /*0a80*/  BRA.U !UP2, `(.L_x_3) ;  /* 0x000000010abc7547 */ /* 0x000fea000b800000 */
[----:B------:R-:W0:Y:S01]  /*0a90*/  LDCU UR6, c[0x0][0x398] ;  /* 0x00007300ff0677ac */ /* 0x000e220008000800 */
[----:B------:R-:W-:Y:S02]  /*0aa0*/  UISETP.NE.AND UP2, UPT, UR8, 0x1, UPT ;  /* 0x000000010800788c */ /* 0x000fe4000bf45270 */
[----:B0-----:R-:W-:-:S07]  /*0ab0*/  ULOP3.LUT UP3, URZ, UR6, 0x1, URZ, 0xc0, !UPT ;  /* 0x0000000106ff7892 */ /* 0x001fce000f86c0ff */
[----:B------:R-:W-:Y:S05]  /*0ac0*/  BRA.U !UP2, `(.L_x_5) ;  /* 0x000000010a707547 */ /* 0x000fea000b800000 */
[----:B------:R-:W0:Y:S01]  /*0ad0*/  LDC.64 R4, c[0x0][0x388] ;  /* 0x0000e200ff047b82 */ /* 0x000e220000000a00 */
[----:B------:R-:W-:Y:S01]  /*0ae0*/  IMAD.IADD R11, R12, 0x1, R3 ;  /* 0x000000010c0b7824 */ /* 0x000fe200078e0203 */
[C---:B------:R-:W-:Y:S01]  /*0af0*/  IADD3 R10, P3, PT, R3.reuse, UR9, RZ ;  /* 0x00000009030a7c10 */ /* 0x040fe2000ff7e0ff */
[----:B------:R-:W-:Y:S02]  /*0b00*/  VIADD R17, R3, UR9 ;  /* 0x0000000903117c36 */ /* 0x000fe40008000000 */
[C---:B------:R-:W-:Y:S01]  /*0b10*/  VIADD R2, R11.reuse, 0x1 ;  /* 0x000000010b027836 */ /* 0x040fe20000000000 */
[----:B------:R-:W-:Y:S02]  /*0b20*/  ISETP.GE.AND P1, PT, R11, UR13, PT ;  /* 0x0000000d0b007c0c */ /* 0x000fe4000bf26270 */
[----:B------:R-:W1:Y:S01]  /*0b30*/  LDC.64 R6, c[0x0][0x388] ;  /* 0x0000e200ff067b82 */ /* 0x000e620000000a00 */
[----:B------:R-:W-:Y:S02]  /*0b40*/  IADD3.X R16, PT, PT, RZ, RZ, RZ, P3, !PT ;  /* 0x000000ffff107210 */ /* 0x000fe40001ffe4ff */
[----:B------:R-:W-:-:S02]  /*0b50*/  ISETP.GE.AND P2, PT, R2, UR13, PT ;  /* 0x0000000d02007c0c */ /* 0x000fc4000bf46270 */
[----:B------:R-:W-:Y:S01]  /*0b60*/  ISETP.LT.OR P1, PT, R11, RZ, P1 ;  /* 0x000000ff0b00720c */ /* 0x000fe20000f21670 */
[----:B------:R-:W-:Y:S01]  /*0b70*/  IMAD R11, R14, UR13, R11 ;  /* 0x0000000d0e0b7c24 */ /* 0x000fe2000f8e020b */
[----:B------:R-:W-:Y:S01]  /*0b80*/  ISETP.LT.OR P2, PT, R2, RZ, P2 ;  /* 0x000000ff0200720c */ /* 0x000fe20001741670 */
[----:B------:R-:W2:Y:S01]  /*0b90*/  LDC.64 R8, c[0x0][0x380] ;  /* 0x0000e000ff087b82 */ /* 0x000ea20000000a00 */
[----:B------:R-:W-:Y:S01]  /*0ba0*/  PLOP3.LUT P1, PT, P0, P1, PT, 0xf8, 0x8f ;  /* 0x00000000008f781c */ /* 0x000fe20000723f70 */
[----:B------:R-:W-:Y:S01]  /*0bb0*/  IMAD.MOV.U32 R2, RZ, RZ, RZ ;  /* 0x000000ffff027224 */ /* 0x000fe200078e00ff */
[----:B------:R-:W-:Y:S02]  /*0bc0*/  PLOP3.LUT P2, PT, P0, P2, PT, 0xf8, 0x8f ;  /* 0x00000000008f781c */ /* 0x000fe40000745f70 */
[----:B0-----:R-:W-:-:S04]  /*0bd0*/  LEA R4, P3, R10, R4, 0x2 ;  /* 0x000000040a047211 */ /* 0x001fc800078610ff */
[----:B------:R-:W-:Y:S01]  /*0be0*/  LEA.HI.X R5, R10, R5, R16, 0x2, P3 ;  /* 0x000000050a057211 */ /* 0x000fe200018f1410 */
[----:B-1----:R-:W-:-:S05]  /*0bf0*/  IMAD.WIDE.U32 R6, R17, 0x4, R6 ;  /* 0x0000000411067825 */ /* 0x002fca00078e0006 */
[----:B------:R-:W3:Y:S01]  /*0c00*/  LDG.E R5, desc[UR10][R4.64+0x4] ;  /* 0x0000040a04057981 */ /* 0x000ee2000c1e1900 */
[----:B------:R-:W-:-:S03]  /*0c10*/  IMAD.MOV.U32 R10, RZ, RZ, RZ ;  /* 0x000000ffff0a7224 */ /* 0x000fc600078e00ff */
[----:B------:R-:W4:Y:S01]  /*0c20*/  LDG.E R6, desc[UR10][R6.64] ;  /* 0x0000000a06067981 */ /* 0x000f22000c1e1900 */
[----:B--2---:R-:W-:-:S05]  /*0c30*/  IMAD.WIDE R8, R11, 0x4, R8 ;  /* 0x000000040b087825 */ /* 0x004fca00078e0208 */
[----:B------:R-:W4:Y:S04]  /*0c40*/  @!P1 LDG.E R2, desc[UR10][R8.64] ;  /* 0x0000000a08029981 */ /* 0x000f28000c1e1900 */
[----:B------:R-:W3:Y:S01]  /*0c50*/  @!P2 LDG.E R10, desc[UR10][R8.64+0x4] ;  /* 0x0000040a080aa981 */ /* 0x000ee2000c1e1900 */
[----:B------:R-:W-:Y:S02]  /*0c60*/  VIADD R3, R3, 0x2 ;  /* 0x0000000203037836 */ /* 0x000fe40000000000 */
[----:B----4-:R-:W-:-:S04]  /*0c70*/  FFMA R2, R6, R2, R15 ;  /* 0x0000000206027223 */ /* 0x010fc8000000000f */
[----:B---3--:R-:W-:-:S07]  /*0c80*/  FFMA R15, R5, R10, R2 ;  /* 0x0000000a050f7223 */ /* 0x008fce0000000002 */
.L_x_5:
[----:B------:R-:W-:Y:S05]  /*0c90*/  BRA.U !UP3, `(.L_x_3) ;  /* 0x000000010b387547 */ /* 0x000fea000b800000 */
[----:B------:R-:W-:Y:S01]  /*0ca0*/  IADD3 R11, PT, PT, R12, R3, RZ ;  /* 0x000000030c0b7210 */ /* 0x000fe20007ffe0ff */
[----:B------:R-:W0:Y:S01]  /*0cb0*/  LDC.64 R4, c[0x0][0x388] ;  /* 0x0000e200ff047b82 */ /* 0x000e220000000a00 */
[----:B------:R-:W-:Y:S02]  /*0cc0*/  VIADD R9, R3, UR9 ;  /* 0x0000000903097c36 */ /* 0x000fe40008000000 */
[----:B------:R-:W-:Y:S01]  /*0cd0*/  ISETP.GE.AND P1, PT, R11, UR13, PT ;  /* 0x0000000d0b007c0c */ /* 0x000fe2000bf26270 */
[----:B------:R-:W-:-:S03]  /*0ce0*/  IMAD.MOV.U32 R8, RZ, RZ, RZ ;  /* 0x000000ffff087224 */ /* 0x000fc600078e00ff */
[----:B------:R-:W-:-:S04]  /*0cf0*/  ISETP.LT.OR P1, PT, R11, RZ, P1 ;  /* 0x000000ff0b00720c */ /* 0x000fc80000f21670 */
[----:B------:R-:W-:-:S13]  /*0d00*/  PLOP3.LUT P1, PT, P0, P1, PT, 0xf8, 0x8f ;  /* 0x00000000008f781c */ /* 0x000fda0000723f70 */
[----:B------:R-:W1:Y:S01]  /*0d10*/  @!P1 LDC.64 R6, c[0x0][0x380] ;  /* 0x0000e000ff069b82 */ /* 0x000e620000000a00 */
[----:B------:R-:W-:Y:S02]  /*0d20*/  @!P1 IMAD R3, R14, UR13, R11 ;  /* 0x0000000d0e039c24 */ /* 0x000fe4000f8e020b */
[----:B0-----:R-:W-:-:S06]  /*0d30*/  IMAD.WIDE.U32 R4, R9, 0x4, R4 ;  /* 0x0000000409047825 */ /* 0x001fcc00078e0004 */
[----:B------:R-:W2:Y:S01]  /*0d40*/  LDG.E R4, desc[UR10][R4.64] ;  /* 0x0000000a04047981 */ /* 0x000ea2000c1e1900 */
[----:B-1----:R-:W-:-:S05]  /*0d50*/  @!P1 IMAD.WIDE R2, R3, 0x4, R6 ;  /* 0x0000000403029825 */ /* 0x002fca00078e0206 */
[----:B------:R-:W2:Y:S02]  /*0d60*/  @!P1 LDG.E R8, desc[UR10][R2.64] ;  /* 0x0000000a02089981 */ /* 0x000ea4000c1e1900 */
[----:B--2---:R-:W-:-:S07]  /*0d70*/  FFMA R15, R4, R8, R15 ;  /* 0x00000008040f7223 */ /* 0x004fce000000000f */
.L_x_3:
[----:B------:R-:W-:Y:S05]  /*0d80*/  BRA.U UP0, `(.L_x_6) ;  /* 0xfffffff5000c7547 */ /* 0x000fea000b83ffff */
.L_x_0:
[----:B------:R-:W0:Y:S01]  /*0d90*/  LDC.64 R2, c[0x0][0x390] ;  /* 0x0000e400ff027b82 */ /* 0x000e220000000a00 */
[----:B------:R-:W-:-:S04]  /*0da0*/  IMAD R13, R13, UR13, R0 ;  /* 0x0000000d0d0d7c24 */ /* 0x000fc8000f8e0200 */
[----:B0-----:R-:W-:-:S05]  /*0db0*/  IMAD.WIDE R2, R13, 0x4, R2 ;  /* 0x000000040d027825 */ /* 0x001fca00078e0202 */
[----:B------:R-:W-:Y:S01]  /*0dc0*/  STG.E desc[UR10][R2.64], R15 ;  /* 0x0000000f02007986 */ /* 0x000fe2000c10190a */
[----:B------:R-:W-:Y:S05]  /*0dd0*/  EXIT ;  /* 0x000000000000794d */ /* 0x000fea0003800000 */
.L_x_7:
[----:B------:R-:W-:-:S00]  /*0de0*/  BRA `(.L_x_7) ;  /* 0xfffffffc00fc7947 */ /* 0x000fc0000383ffff */
[----:B------:R-:W-:-:S00]  /*0df0*/  NOP ;  /* 0x0000000000007918 */ /* 0x000fc00000000000 */
        /* <DEDUP_REMOVED lines=8> */
.L_x_8:


//--------------------- .nv.shared.reserved.0     --------------------------
	.section	.nv.shared.reserved.0,"aw",@nobits
	.weak		__nv_reservedSMEM_offset_0_alias
	.size		__nv_reservedSMEM_offset_0_alias, 0, 64
	.other		__nv_reservedSMEM_offset_0_alias,@"STO_CUDA_RESERVED_SHARED STV_DEFAULT"
__nv_reservedSMEM_offset_0_alias:
	.zero		0
	.zero		64


//--------------------- .nv.constant0._Z14convolve2D_GPUPfS_S_ii --------------------------
	.section	.nv.constant0._Z14convolve2D_GPUPfS_S_ii,"a",@progbits
	.sectionflags	@""
	.align	4
.nv.constant0._Z14convolve2D_GPUPfS_S_ii:
	.zero		928


//--------------------- SYMBOLS --------------------------

	.type		.nv.reservedSmem.offset0,@object
	.size		.nv.reservedSmem.offset0,0x4
